//
// Generated by NVIDIA NVVM Compiler
//
// Compiler Build ID: CL-36424714
// Cuda compilation tools, release 13.0, V13.0.88
// Based on NVVM 20.0.0
//

.version 9.0
.target sm_100
.address_size 64

	// .globl	_Z2vcPfS_i

.visible .entry _Z2vcPfS_i(
	.param .u64 .ptr .align 1 _Z2vcPfS_i_param_0,
	.param .u64 .ptr .align 1 _Z2vcPfS_i_param_1,
	.param .u32 _Z2vcPfS_i_param_2
)
{
	.reg .pred 	%p<2>;
	.reg .b32 	%r<6>;
	.reg .b32 	%f<2>;
	.reg .b64 	%rd<8>;

	ld.param.u64 	%rd1, [_Z2vcPfS_i_param_0];
	ld.param.u64 	%rd2, [_Z2vcPfS_i_param_1];
	ld.param.u32 	%r2, [_Z2vcPfS_i_param_2];
	mov.u32 	%r3, %ctaid.x;
	mov.u32 	%r4, %ntid.x;
	mov.u32 	%r5, %tid.x;
	mad.lo.s32 	%r1, %r3, %r4, %r5;
	setp.ge.s32 	%p1, %r1, %r2;
	@%p1 bra 	$L__BB0_2;
	cvta.to.global.u64 	%rd3, %rd2;
	cvta.to.global.u64 	%rd4, %rd1;
	mul.wide.s32 	%rd5, %r1, 4;
	add.s64 	%rd6, %rd3, %rd5;
	ld.global.f32 	%f1, [%rd6];
	add.s64 	%rd7, %rd4, %rd5;
	st.global.f32 	[%rd7], %f1;
$L__BB0_2:
	ret;

}


// ===== COMPILED SASS (sm_100) =====

	.target	sm_100

	.elftype	@"ET_EXEC"


//--------------------- .note.nv.tkinfo           --------------------------
	.section	.note.nv.tkinfo,"",@"SHT_NOTE"
	.sectionflags	@"SHF_NOTE_NV_TKINFO"
	.tkinfo
        /*0018*/ 	.word	0x00000002
        /*0030*/ 	.string	""
        /*0030*/ 	.string	"ptxas"
        /*0030*/ 	.string	"Cuda compilation tools, release 13.0, V13.0.88"
        /*0030*/ 	.string	"Build cuda_13.0.r13.0/compiler.36424714_0"
        /*0030*/ 	.string	"-arch sm_100 -m 64 "



//--------------------- .note.nv.cuinfo           --------------------------
	.section	.note.nv.cuinfo,"",@"SHT_NOTE"
	.sectionflags	@"SHF_NOTE_NV_CUINFO"
        /*0018*/ 	.short	0x0002
        /*001a*/ 	.short	0x0064
        /*001c*/ 	.short	0x0082
	.zero		2


//--------------------- .nv.info                  --------------------------
	.section	.nv.info,"",@"SHT_CUDA_INFO"
	.align	4


	//----- nvinfo : EIATTR_REGCOUNT
	.align		4
        /*0000*/ 	.byte	0x04, 0x2f
        /*0002*/ 	.short	(.L_1 - .L_0)
	.align		4
.L_0:
        /*0004*/ 	.word	index@(_Z2vcPfS_i)
        /*0008*/ 	.word	0x0000000a


	//----- nvinfo : EIATTR_FRAME_SIZE
	.align		4
.L_1:
        /*000c*/ 	.byte	0x04, 0x11
        /*000e*/ 	.short	(.L_3 - .L_2)
	.align		4
.L_2:
        /*0010*/ 	.word	index@(_Z2vcPfS_i)
        /*0014*/ 	.word	0x00000000


	//----- nvinfo : EIATTR_MIN_STACK_SIZE
	.align		4
.L_3:
        /*0018*/ 	.byte	0x04, 0x12
        /*001a*/ 	.short	(.L_5 - .L_4)
	.align		4
.L_4:
        /*001c*/ 	.word	index@(_Z2vcPfS_i)
        /*0020*/ 	.word	0x00000000
.L_5:


//--------------------- .nv.compat                --------------------------
	.section	.nv.compat,"",@"SHT_CUDA_COMPAT_INFO"
	.align	4
        /*0000*/ 	.byte	0x02, 0x09, 0x00, 0x00, 0x02, 0x02, 0x01, 0x00, 0x02, 0x05, 0x05, 0x00, 0x03, 0x07, 0x01, 0x01
        /*0010*/ 	.byte	0x02, 0x03, 0x00, 0x00, 0x02, 0x06, 0x01, 0x00, 0x04, 0x0b, 0x08, 0x00, 0x09, 0x00, 0x00, 0x00
        /*0020*/ 	.byte	0x00, 0x00, 0x00, 0x00


//--------------------- .nv.info._Z2vcPfS_i       --------------------------
	.section	.nv.info._Z2vcPfS_i,"",@"SHT_CUDA_INFO"
	.sectionflags	@""
	.align	4


	//----- nvinfo : EIATTR_CUDA_API_VERSION
	.align		4
        /*0000*/ 	.byte	0x04, 0x37
        /*0002*/ 	.short	(.L_7 - .L_6)
.L_6:
        /*0004*/ 	.word	0x00000082


	//----- nvinfo : EIATTR_KPARAM_INFO
	.align		4
.L_7:
        /*0008*/ 	.byte	0x04, 0x17
        /*000a*/ 	.short	(.L_9 - .L_8)
.L_8:
        /*000c*/ 	.word	0x00000000
        /*0010*/ 	.short	0x0002
        /*0012*/ 	.short	0x0010
        /*0014*/ 	.byte	0x00, 0xf0, 0x11, 0x00


	//----- nvinfo : EIATTR_KPARAM_INFO
	.align		4
.L_9:
        /*0018*/ 	.byte	0x04, 0x17
        /*001a*/ 	.short	(.L_11 - .L_10)
.L_10:
        /*001c*/ 	.word	0x00000000
        /*0020*/ 	.short	0x0001
        /*0022*/ 	.short	0x0008
        /*0024*/ 	.byte	0x00, 0xf5, 0x21, 0x00


	//----- nvinfo : EIATTR_KPARAM_INFO
	.align		4
.L_11:
        /*0028*/ 	.byte	0x04, 0x17
        /*002a*/ 	.short	(.L_13 - .L_12)
.L_12:
        /*002c*/ 	.word	0x00000000
        /*0030*/ 	.short	0x0000
        /*0032*/ 	.short	0x0000
        /*0034*/ 	.byte	0x00, 0xf5, 0x21, 0x00


	//----- nvinfo : EIATTR_SPARSE_MMA_MASK
	.align		4
.L_13:
        /*0038*/ 	.byte	0x03, 0x50
        /*003a*/ 	.short	0x0000


	//----- nvinfo : EIATTR_MAXREG_COUNT
	.align		4
        /*003c*/ 	.byte	0x03, 0x1b
        /*003e*/ 	.short	0x00ff


	//----- nvinfo : EIATTR_MERCURY_ISA_VERSION
	.align		4
        /*0040*/ 	.byte	0x03, 0x5f
        /*0042*/ 	.short	0x0101


	//----- nvinfo : EIATTR_VRC_CTA_INIT_COUNT
	.align		4
        /*0044*/ 	.byte	0x02, 0x4a
	.zero		1
	.zero		1


	//----- nvinfo : EIATTR_EXIT_INSTR_OFFSETS
	.align		4
        /*0048*/ 	.byte	0x04, 0x1c
        /*004a*/ 	.short	(.L_15 - .L_14)


	//   ....[0]....
.L_14:
        /*004c*/ 	.word	0x00000070


	//   ....[1]....
        /*0050*/ 	.word	0x000000f0


	//----- nvinfo : EIATTR_CBANK_PARAM_SIZE
	.align		4
.L_15:
        /*0054*/ 	.byte	0x03, 0x19
        /*0056*/ 	.short	0x0014


	//----- nvinfo : EIATTR_PARAM_CBANK
	.align		4
        /*0058*/ 	.byte	0x04, 0x0a
        /*005a*/ 	.short	(.L_17 - .L_16)
	.align		4
.L_16:
        /*005c*/ 	.word	index@(.nv.constant0._Z2vcPfS_i)
        /*0060*/ 	.short	0x0380
        /*0062*/ 	.short	0x0014


	//----- nvinfo : EIATTR_SW_WAR
	.align		4
.L_17:
        /*0064*/ 	.byte	0x04, 0x36
        /*0066*/ 	.short	(.L_19 - .L_18)
.L_18:
        /*0068*/ 	.word	0x00000008
.L_19:


//--------------------- .nv.callgraph             --------------------------
	.section	.nv.callgraph,"",@"SHT_CUDA_CALLGRAPH"
	.align	4
	.sectionentsize	8
	.align		4
        /*0000*/ 	.word	0x00000000
	.align		4
        /*0004*/ 	.word	0xffffffff
	.align		4
        /*0008*/ 	.word	0x00000000
	.align		4
        /*000c*/ 	.word	0xfffffffe
	.align		4
        /*0010*/ 	.word	0x00000000
	.align		4
        /*0014*/ 	.word	0xfffffffd
	.align		4
        /*0018*/ 	.word	0x00000000
	.align		4
        /*001c*/ 	.word	0xfffffffc


//--------------------- .text._Z2vcPfS_i          --------------------------
	.section	.text._Z2vcPfS_i,"ax",@progbits
	.align	128
        .global         _Z2vcPfS_i
        .type           _Z2vcPfS_i,@function
        .size           _Z2vcPfS_i,(.L_x_1 - _Z2vcPfS_i)
        .other          _Z2vcPfS_i,@"STO_CUDA_ENTRY STV_DEFAULT"
_Z2vcPfS_i:
.text._Z2vcPfS_i:
[----:B------:R-:W-:Y:S01]  /*0000*/  LDC R1, c[0x0][0x37c] ;  /* 0x0000df00ff017b82 */ /* 0x000fe20000000800 */
[----:B------:R-:W0:Y:S07]  /*0010*/  S2R R0, SR_TID.X ;  /* 0x0000000000007919 */ /* 0x000e2e0000002100 */
[----:B------:R-:W0:Y:S01]  /*0020*/  S2UR UR4, SR_CTAID.X ;  /* 0x00000000000479c3 */ /* 0x000e220000002500 */
[----:B------:R-:W1:Y:S07]  /*0030*/  LDCU UR5, c[0x0][0x390] ;  /* 0x00007200ff0577ac */ /* 0x000e6e0008000800 */
[----:B------:R-:W0:Y:S02]  /*0040*/  LDC R7, c[0x0][0x360] ;  /* 0x0000d800ff077b82 */ /* 0x000e240000000800 */
[----:B0-----:R-:W-:-:S05]  /*0050*/  IMAD R7, R7, UR4, R0 ;  /* 0x0000000407077c24 */ /* 0x001fca000f8e0200 */
[----:B-1----:R-:W-:-:S13]  /*0060*/  ISETP.GE.AND P0, PT, R7, UR5, PT ;  /* 0x0000000507007c0c */ /* 0x002fda000bf06270 */
[----:B------:R-:W-:Y:S05]  /*0070*/  @P0 EXIT ;  /* 0x000000000000094d */ /* 0x000fea0003800000 */
[----:B------:R-:W0:Y:S01]  /*0080*/  LDC.64 R2, c[0x0][0x388] ;  /* 0x0000e200ff027b82 */ /* 0x000e220000000a00 */
[----:B------:R-:W1:Y:S07]  /*0090*/  LDCU.64 UR4, c[0x0][0x358] ;  /* 0x00006b00ff0477ac */ /* 0x000e6e0008000a00 */
[----:B------:R-:W2:Y:S01]  /*00a0*/  LDC.64 R4, c[0x0][0x380] ;  /* 0x0000e000ff047b82 */ /* 0x000ea20000000a00 */
[----:B0-----:R-:W-:-:S06]  /*00b0*/  IMAD.WIDE R2, R7, 0x4, R2 ;  /* 0x0000000407027825 */ /* 0x001fcc00078e0202 */
[----:B-1----:R-:W3:Y:S01]  /*00c0*/  LDG.E R3, desc[UR4][R2.64] ;  /* 0x0000000402037981 */ /* 0x002ee2000c1e1900 */
[----:B--2---:R-:W-:-:S05]  /*00d0*/  IMAD.WIDE R4, R7, 0x4, R4 ;  /* 0x0000000407047825 */ /* 0x004fca00078e0204 */
[----:B---3--:R-:W-:Y:S01]  /*00e0*/  STG.E desc[UR4][R4.64], R3 ;  /* 0x0000000304007986 */ /* 0x008fe2000c101904 */
[----:B------:R-:W-:Y:S05]  /*00f0*/  EXIT ;  /* 0x000000000000794d */ /* 0x000fea0003800000 */
.L_x_0:
[----:B------:R-:W-:-:S00]  /*0100*/  BRA `(.L_x_0) ;  /* 0xfffffffc00fc7947 */ /* 0x000fc0000383ffff */
[----:B------:R-:W-:-:S00]  /*0110*/  NOP ;  /* 0x0000000000007918 */ /* 0x000fc00000000000 */
        /* <DEDUP_REMOVED lines=14> */
.L_x_1:


//--------------------- .nv.shared.reserved.0     --------------------------
	.section	.nv.shared.reserved.0,"aw",@nobits
	.weak		__nv_reservedSMEM_offset_0_alias
	.size		__nv_reservedSMEM_offset_0_alias, 0, 64
	.other		__nv_reservedSMEM_offset_0_alias,@"STO_CUDA_RESERVED_SHARED STV_DEFAULT"
__nv_reservedSMEM_offset_0_alias:
	.zero		0
	.zero		64


//--------------------- .nv.constant0._Z2vcPfS_i  --------------------------
	.section	.nv.constant0._Z2vcPfS_i,"a",@progbits
	.sectionflags	@""
	.align	4
.nv.constant0._Z2vcPfS_i:
	.zero		916


//--------------------- SYMBOLS --------------------------

	.type		.nv.reservedSmem.offset0,@object
	.size		.nv.reservedSmem.offset0,0x4
